//
// Generated by NVIDIA NVVM Compiler
//
// Compiler Build ID: CL-36424714
// Cuda compilation tools, release 13.0, V13.0.88
// Based on NVVM 20.0.0
//

.version 9.0
.target sm_100
.address_size 64

	// .globl	_Z6kernelv
.extern .func  (.param .b32 func_retval0) vprintf
(
	.param .b64 vprintf_param_0,
	.param .b64 vprintf_param_1
)
;
.global .align 1 .b8 $str[24] = {72, 101, 108, 108, 111, 32, 102, 114, 111, 109, 32, 71, 80, 85, 32, 49, 32, 33, 46, 46, 46, 32, 10};
.global .align 1 .b8 $str$1[24] = {72, 101, 108, 108, 111, 32, 102, 114, 111, 109, 32, 71, 80, 85, 32, 50, 32, 33, 46, 46, 46, 32, 10};
.global .align 1 .b8 $str$2[24] = {72, 101, 108, 108, 111, 32, 102, 114, 111, 109, 32, 71, 80, 85, 32, 51, 32, 33, 46, 46, 46, 32, 10};
.global .align 1 .b8 $str$3[24] = {72, 101, 108, 108, 111, 32, 102, 114, 111, 109, 32, 71, 80, 85, 32, 52, 32, 33, 46, 46, 46, 32, 10};
.global .align 1 .b8 $str$4[24] = {72, 101, 108, 108, 111, 32, 102, 114, 111, 109, 32, 71, 80, 85, 32, 53, 32, 33, 46, 46, 46, 32, 10};
.global .align 1 .b8 $str$5[24] = {72, 101, 108, 108, 111, 32, 102, 114, 111, 109, 32, 71, 80, 85, 32, 54, 32, 33, 46, 46, 46, 32, 10};

.visible .entry _Z6kernelv()
{
	.reg .b32 	%r<13>;
	.reg .b64 	%rd<13>;

	mov.u64 	%rd1, $str;
	cvta.global.u64 	%rd2, %rd1;
	{ // callseq 0, 0
	.param .b64 param0;
	st.param.b64 	[param0], %rd2;
	.param .b64 param1;
	st.param.b64 	[param1], 0;
	.param .b32 retval0;
	call.uni (retval0), 
	vprintf, 
	(
	param0, 
	param1
	);
	ld.param.b32 	%r1, [retval0];
	} // callseq 0
	mov.u64 	%rd3, $str$1;
	cvta.global.u64 	%rd4, %rd3;
	{ // callseq 1, 0
	.param .b64 param0;
	st.param.b64 	[param0], %rd4;
	.param .b64 param1;
	st.param.b64 	[param1], 0;
	.param .b32 retval0;
	call.uni (retval0), 
	vprintf, 
	(
	param0, 
	param1
	);
	ld.param.b32 	%r3, [retval0];
	} // callseq 1
	mov.u64 	%rd5, $str$2;
	cvta.global.u64 	%rd6, %rd5;
	{ // callseq 2, 0
	.param .b64 param0;
	st.param.b64 	[param0], %rd6;
	.param .b64 param1;
	st.param.b64 	[param1], 0;
	.param .b32 retval0;
	call.uni (retval0), 
	vprintf, 
	(
	param0, 
	param1
	);
	ld.param.b32 	%r5, [retval0];
	} // callseq 2
	mov.u64 	%rd7, $str$3;
	cvta.global.u64 	%rd8, %rd7;
	{ // callseq 3, 0
	.param .b64 param0;
	st.param.b64 	[param0], %rd8;
	.param .b64 param1;
	st.param.b64 	[param1], 0;
	.param .b32 retval0;
	call.uni (retval0), 
	vprintf, 
	(
	param0, 
	param1
	);
	ld.param.b32 	%r7, [retval0];
	} // callseq 3
	mov.u64 	%rd9, $str$4;
	cvta.global.u64 	%rd10, %rd9;
	{ // callseq 4, 0
	.param .b64 param0;
	st.param.b64 	[param0], %rd10;
	.param .b64 param1;
	st.param.b64 	[param1], 0;
	.param .b32 retval0;
	call.uni (retval0), 
	vprintf, 
	(
	param0, 
	param1
	);
	ld.param.b32 	%r9, [retval0];
	} // callseq 4
	mov.u64 	%rd11, $str$5;
	cvta.global.u64 	%rd12, %rd11;
	{ // callseq 5, 0
	.param .b64 param0;
	st.param.b64 	[param0], %rd12;
	.param .b64 param1;
	st.param.b64 	[param1], 0;
	.param .b32 retval0;
	call.uni (retval0), 
	vprintf, 
	(
	param0, 
	param1
	);
	ld.param.b32 	%r11, [retval0];
	} // callseq 5
	ret;

}


// ===== COMPILED SASS (sm_100) =====

	.target	sm_100

	.elftype	@"ET_EXEC"


//--------------------- .note.nv.tkinfo           --------------------------
	.section	.note.nv.tkinfo,"",@"SHT_NOTE"
	.sectionflags	@"SHF_NOTE_NV_TKINFO"
	.tkinfo
        /*0018*/ 	.word	0x00000002
        /*0030*/ 	.string	""
        /*0030*/ 	.string	"ptxas"
        /*0030*/ 	.string	"Cuda compilation tools, release 13.0, V13.0.88"
        /*0030*/ 	.string	"Build cuda_13.0.r13.0/compiler.36424714_0"
        /*0030*/ 	.string	"-arch sm_100 -m 64 "



//--------------------- .note.nv.cuinfo           --------------------------
	.section	.note.nv.cuinfo,"",@"SHT_NOTE"
	.sectionflags	@"SHF_NOTE_NV_CUINFO"
        /*0018*/ 	.short	0x0002
        /*001a*/ 	.short	0x0064
        /*001c*/ 	.short	0x0082
	.zero		2


//--------------------- .nv.info                  --------------------------
	.section	.nv.info,"",@"SHT_CUDA_INFO"
	.align	4


	//----- nvinfo : EIATTR_REGCOUNT
	.align		4
        /*0000*/ 	.byte	0x04, 0x2f
        /*0002*/ 	.short	(.L_7 - .L_6)
	.align		4
.L_6:
        /*0004*/ 	.word	index@(_Z6kernelv)
        /*0008*/ 	.word	0x00000018


	//----- nvinfo : EIATTR_FRAME_SIZE
	.align		4
.L_7:
        /*000c*/ 	.byte	0x04, 0x11
        /*000e*/ 	.short	(.L_9 - .L_8)
	.align		4
.L_8:
        /*0010*/ 	.word	index@(_Z6kernelv)
        /*0014*/ 	.word	0x00000000


	//----- nvinfo : EIATTR_MIN_STACK_SIZE
	.align		4
.L_9:
        /*0018*/ 	.byte	0x04, 0x12
        /*001a*/ 	.short	(.L_11 - .L_10)
	.align		4
.L_10:
        /*001c*/ 	.word	index@(_Z6kernelv)
        /*0020*/ 	.word	0x00000000
.L_11:


//--------------------- .nv.compat                --------------------------
	.section	.nv.compat,"",@"SHT_CUDA_COMPAT_INFO"
	.align	4
        /*0000*/ 	.byte	0x02, 0x09, 0x00, 0x00, 0x02, 0x02, 0x01, 0x00, 0x02, 0x05, 0x05, 0x00, 0x03, 0x07, 0x01, 0x01
        /*0010*/ 	.byte	0x02, 0x03, 0x00, 0x00, 0x02, 0x06, 0x01, 0x00, 0x04, 0x0b, 0x08, 0x00, 0x09, 0x00, 0x00, 0x00
        /*0020*/ 	.byte	0x00, 0x00, 0x00, 0x00


//--------------------- .nv.info._Z6kernelv       --------------------------
	.section	.nv.info._Z6kernelv,"",@"SHT_CUDA_INFO"
	.sectionflags	@""
	.align	4


	//----- nvinfo : EIATTR_CUDA_API_VERSION
	.align		4
        /*0000*/ 	.byte	0x04, 0x37
        /*0002*/ 	.short	(.L_13 - .L_12)
.L_12:
        /*0004*/ 	.word	0x00000082


	//----- nvinfo : EIATTR_SPARSE_MMA_MASK
	.align		4
.L_13:
        /*0008*/ 	.byte	0x03, 0x50
        /*000a*/ 	.short	0x0000


	//----- nvinfo : EIATTR_MAXREG_COUNT
	.align		4
        /*000c*/ 	.byte	0x03, 0x1b
        /*000e*/ 	.short	0x00ff


	//----- nvinfo : EIATTR_EXTERNS
	.align		4
        /*0010*/ 	.byte	0x04, 0x0f
        /*0012*/ 	.short	(.L_15 - .L_14)


	//   ....[0]....
	.align		4
.L_14:
        /*0014*/ 	.word	index@(vprintf)


	//----- nvinfo : EIATTR_MERCURY_ISA_VERSION
	.align		4
.L_15:
        /*0018*/ 	.byte	0x03, 0x5f
        /*001a*/ 	.short	0x0101


	//----- nvinfo : EIATTR_VRC_CTA_INIT_COUNT
	.align		4
        /*001c*/ 	.byte	0x02, 0x4a
	.zero		1
	.zero		1


	//----- nvinfo : EIATTR_SYSCALL_OFFSETS
	.align		4
        /*0020*/ 	.byte	0x04, 0x46
        /*0022*/ 	.short	(.L_17 - .L_16)


	//   ....[0]....
.L_16:
        /*0024*/ 	.word	0x00000080


	//   ....[1]....
        /*0028*/ 	.word	0x000000f0


	//   ....[2]....
        /*002c*/ 	.word	0x00000160


	//   ....[3]....
        /*0030*/ 	.word	0x000001d0


	//   ....[4]....
        /*0034*/ 	.word	0x00000240


	//   ....[5]....
        /*0038*/ 	.word	0x000002b0


	//----- nvinfo : EIATTR_EXIT_INSTR_OFFSETS
	.align		4
.L_17:
        /*003c*/ 	.byte	0x04, 0x1c
        /*003e*/ 	.short	(.L_19 - .L_18)


	//   ....[0]....
.L_18:
        /*0040*/ 	.word	0x000002c0


	//----- nvinfo : EIATTR_SW_WAR
	.align		4
.L_19:
        /*0044*/ 	.byte	0x04, 0x36
        /*0046*/ 	.short	(.L_21 - .L_20)
.L_20:
        /*0048*/ 	.word	0x00000008
.L_21:


//--------------------- .nv.callgraph             --------------------------
	.section	.nv.callgraph,"",@"SHT_CUDA_CALLGRAPH"
	.align	4
	.sectionentsize	8
	.align		4
        /*0000*/ 	.word	0x00000000
	.align		4
        /*0004*/ 	.word	0xffffffff
	.align		4
        /*0008*/ 	.word	index@(_Z6kernelv)
	.align		4
        /*000c*/ 	.word	index@(vprintf)
	.align		4
        /*0010*/ 	.word	0x00000000
	.align		4
        /*0014*/ 	.word	0xfffffffe
	.align		4
        /*0018*/ 	.word	0x00000000
	.align		4
        /*001c*/ 	.word	0xfffffffd
	.align		4
        /*0020*/ 	.word	0x00000000
	.align		4
        /*0024*/ 	.word	0xfffffffc


//--------------------- .nv.constant4             --------------------------
	.section	.nv.constant4,"a",@progbits
	.align	8
	.align		8
.nv.constant4:
        /*0000*/ 	.dword	vprintf
	.align		8
        /*0008*/ 	.dword	$str
	.align		8
        /*0010*/ 	.dword	$str$1
	.align		8
        /*0018*/ 	.dword	$str$2
	.align		8
        /*0020*/ 	.dword	$str$3
	.align		8
        /*0028*/ 	.dword	$str$4
	.align		8
        /*0030*/ 	.dword	$str$5


//--------------------- .text._Z6kernelv          --------------------------
	.section	.text._Z6kernelv,"ax",@progbits
	.align	128
        .global         _Z6kernelv
        .type           _Z6kernelv,@function
        .size           _Z6kernelv,(.L_x_7 - _Z6kernelv)
        .other          _Z6kernelv,@"STO_CUDA_ENTRY STV_DEFAULT"
_Z6kernelv:
.text._Z6kernelv:
[----:B------:R-:W0:Y:S01]  /*0000*/  LDC R1, c[0x0][0x37c] ;  /* 0x0000df00ff017b82 */ /* 0x000e220000000800 */
[----:B------:R-:W-:Y:S01]  /*0010*/  MOV R2, 0x0 ;  /* 0x0000000000027802 */ /* 0x000fe20000000f00 */
[----:B------:R-:W1:Y:S01]  /*0020*/  LDCU.64 UR4, c[0x4][0x8] ;  /* 0x01000100ff0477ac */ /* 0x000e620008000a00 */
[----:B------:R-:W-:-:S05]  /*0030*/  CS2R R6, SRZ ;  /* 0x0000000000067805 */ /* 0x000fca000001ff00 */
[----:B------:R2:W3:Y:S01]  /*0040*/  LDC.64 R8, c[0x4][R2] ;  /* 0x0100000002087b82 */ /* 0x0004e20000000a00 */
[----:B-1----:R-:W-:Y:S02]  /*0050*/  IMAD.U32 R4, RZ, RZ, UR4 ;  /* 0x00000004ff047e24 */ /* 0x002fe4000f8e00ff */
[----:B--2---:R-:W-:-:S07]  /*0060*/  IMAD.U32 R5, RZ, RZ, UR5 ;  /* 0x00000005ff057e24 */ /* 0x004fce000f8e00ff */
[----:B------:R-:W-:-:S07]  /*0070*/  LEPC R20, `(.L_x_0) ;  /* 0x000000001014794e */ /* 0x000fce0000000000 */
[----:B0--3--:R-:W-:Y:S05]  /*0080*/  CALL.ABS.NOINC R8 ;  /* 0x0000000008007343 */ /* 0x009fea0003c00000 */
.L_x_0:
[----:B------:R0:W1:Y:S01]  /*0090*/  LDC.64 R8, c[0x4][R2] ;  /* 0x0100000002087b82 */ /* 0x0000620000000a00 */
[----:B------:R-:W2:Y:S01]  /*00a0*/  LDCU.64 UR4, c[0x4][0x10] ;  /* 0x01000200ff0477ac */ /* 0x000ea20008000a00 */
[----:B------:R-:W-:Y:S01]  /*00b0*/  CS2R R6, SRZ ;  /* 0x0000000000067805 */ /* 0x000fe2000001ff00 */
[----:B--2---:R-:W-:Y:S02]  /*00c0*/  IMAD.U32 R4, RZ, RZ, UR4 ;  /* 0x00000004ff047e24 */ /* 0x004fe4000f8e00ff */
[----:B0-----:R-:W-:-:S07]  /*00d0*/  IMAD.U32 R5, RZ, RZ, UR5 ;  /* 0x00000005ff057e24 */ /* 0x001fce000f8e00ff */
[----:B------:R-:W-:-:S07]  /*00e0*/  LEPC R20, `(.L_x_1) ;  /* 0x000000001014794e */ /* 0x000fce0000000000 */
[----:B-1----:R-:W-:Y:S05]  /*00f0*/  CALL.ABS.NOINC R8 ;  /* 0x0000000008007343 */ /* 0x002fea0003c00000 */
.L_x_1:
[----:B------:R0:W1:Y:S01]  /*0100*/  LDC.64 R8, c[0x4][R2] ;  /* 0x0100000002087b82 */ /* 0x0000620000000a00 */
[----:B------:R-:W2:Y:S01]  /*0110*/  LDCU.64 UR4, c[0x4][0x18] ;  /* 0x01000300ff0477ac */ /* 0x000ea20008000a00 */
[----:B------:R-:W-:Y:S01]  /*0120*/  CS2R R6, SRZ ;  /* 0x0000000000067805 */ /* 0x000fe2000001ff00 */
[----:B--2---:R-:W-:Y:S02]  /*0130*/  IMAD.U32 R4, RZ, RZ, UR4 ;  /* 0x00000004ff047e24 */ /* 0x004fe4000f8e00ff */
[----:B0-----:R-:W-:-:S07]  /*0140*/  IMAD.U32 R5, RZ, RZ, UR5 ;  /* 0x00000005ff057e24 */ /* 0x001fce000f8e00ff */
[----:B------:R-:W-:-:S07]  /*0150*/  LEPC R20, `(.L_x_2) ;  /* 0x000000001014794e */ /* 0x000fce0000000000 */
[----:B-1----:R-:W-:Y:S05]  /*0160*/  CALL.ABS.NOINC R8 ;  /* 0x0000000008007343 */ /* 0x002fea0003c00000 */
.L_x_2:
[----:B------:R0:W1:Y:S01]  /*0170*/  LDC.64 R8, c[0x4][R2] ;  /* 0x0100000002087b82 */ /* 0x0000620000000a00 */
[----:B------:R-:W2:Y:S01]  /*0180*/  LDCU.64 UR4, c[0x4][0x20] ;  /* 0x01000400ff0477ac */ /* 0x000ea20008000a00 */
[----:B------:R-:W-:Y:S01]  /*0190*/  CS2R R6, SRZ ;  /* 0x0000000000067805 */ /* 0x000fe2000001ff00 */
[----:B--2---:R-:W-:Y:S02]  /*01a0*/  IMAD.U32 R4, RZ, RZ, UR4 ;  /* 0x00000004ff047e24 */ /* 0x004fe4000f8e00ff */
[----:B0-----:R-:W-:-:S07]  /*01b0*/  IMAD.U32 R5, RZ, RZ, UR5 ;  /* 0x00000005ff057e24 */ /* 0x001fce000f8e00ff */
[----:B------:R-:W-:-:S07]  /*01c0*/  LEPC R20, `(.L_x_3) ;  /* 0x000000001014794e */ /* 0x000fce0000000000 */
[----:B-1----:R-:W-:Y:S05]  /*01d0*/  CALL.ABS.NOINC R8 ;  /* 0x0000000008007343 */ /* 0x002fea0003c00000 */
.L_x_3:
[----:B------:R0:W1:Y:S01]  /*01e0*/  LDC.64 R8, c[0x4][R2] ;  /* 0x0100000002087b82 */ /* 0x0000620000000a00 */
[----:B------:R-:W2:Y:S01]  /*01f0*/  LDCU.64 UR4, c[0x4][0x28] ;  /* 0x01000500ff0477ac */ /* 0x000ea20008000a00 */
[----:B------:R-:W-:Y:S01]  /*0200*/  CS2R R6, SRZ ;  /* 0x0000000000067805 */ /* 0x000fe2000001ff00 */
[----:B--2---:R-:W-:Y:S02]  /*0210*/  IMAD.U32 R4, RZ, RZ, UR4 ;  /* 0x00000004ff047e24 */ /* 0x004fe4000f8e00ff */
[----:B0-----:R-:W-:-:S07]  /*0220*/  IMAD.U32 R5, RZ, RZ, UR5 ;  /* 0x00000005ff057e24 */ /* 0x001fce000f8e00ff */
[----:B------:R-:W-:-:S07]  /*0230*/  LEPC R20, `(.L_x_4) ;  /* 0x000000001014794e */ /* 0x000fce0000000000 */
[----:B-1----:R-:W-:Y:S05]  /*0240*/  CALL.ABS.NOINC R8 ;  /* 0x0000000008007343 */ /* 0x002fea0003c00000 */
.L_x_4:
[----:B------:R-:W0:Y:S01]  /*0250*/  LDC.64 R2, c[0x4][R2] ;  /* 0x0100000002027b82 */ /* 0x000e220000000a00 */
[----:B------:R-:W1:Y:S01]  /*0260*/  LDCU.64 UR4, c[0x4][0x30] ;  /* 0x01000600ff0477ac */ /* 0x000e620008000a00 */
[----:B------:R-:W-:Y:S01]  /*0270*/  CS2R R6, SRZ ;  /* 0x0000000000067805 */ /* 0x000fe2000001ff00 */
[----:B-1----:R-:W-:Y:S02]  /*0280*/  IMAD.U32 R4, RZ, RZ, UR4 ;  /* 0x00000004ff047e24 */ /* 0x002fe4000f8e00ff */
[----:B------:R-:W-:-:S07]  /*0290*/  IMAD.U32 R5, RZ, RZ, UR5 ;  /* 0x00000005ff057e24 */ /* 0x000fce000f8e00ff */
[----:B------:R-:W-:-:S07]  /*02a0*/  LEPC R20, `(.L_x_5) ;  /* 0x000000001014794e */ /* 0x000fce0000000000 */
[----:B0-----:R-:W-:Y:S05]  /*02b0*/  CALL.ABS.NOINC R2 ;  /* 0x0000000002007343 */ /* 0x001fea0003c00000 */
.L_x_5:
[----:B------:R-:W-:Y:S05]  /*02c0*/  EXIT ;  /* 0x000000000000794d */ /* 0x000fea0003800000 */
.L_x_6:
[----:B------:R-:W-:-:S00]  /*02d0*/  BRA `(.L_x_6) ;  /* 0xfffffffc00fc7947 */ /* 0x000fc0000383ffff */
[----:B------:R-:W-:-:S00]  /*02e0*/  NOP ;  /* 0x0000000000007918 */ /* 0x000fc00000000000 */
        /* <DEDUP_REMOVED lines=9> */
.L_x_7:


//--------------------- .nv.global.init           --------------------------
	.section	.nv.global.init,"aw",@progbits
.nv.global.init:
	.type		$str,@object
	.size		$str,($str$4 - $str)
$str:
        /*0000*/ 	.byte	0x48, 0x65, 0x6c, 0x6c, 0x6f, 0x20, 0x66, 0x72, 0x6f, 0x6d, 0x20, 0x47, 0x50, 0x55, 0x20, 0x31
        /*0010*/ 	.byte	0x20, 0x21, 0x2e, 0x2e, 0x2e, 0x20, 0x0a, 0x00
	.type		$str$4,@object
	.size		$str$4,($str$2 - $str$4)
$str$4:
        /*0018*/ 	.byte	0x48, 0x65, 0x6c, 0x6c, 0x6f, 0x20, 0x66, 0x72, 0x6f, 0x6d, 0x20, 0x47, 0x50, 0x55, 0x20, 0x35
        /*0028*/ 	.byte	0x20, 0x21, 0x2e, 0x2e, 0x2e, 0x20, 0x0a, 0x00
	.type		$str$2,@object
	.size		$str$2,($str$1 - $str$2)
$str$2:
        /*0030*/ 	.byte	0x48, 0x65, 0x6c, 0x6c, 0x6f, 0x20, 0x66, 0x72, 0x6f, 0x6d, 0x20, 0x47, 0x50, 0x55, 0x20, 0x33
        /*0040*/ 	.byte	0x20, 0x21, 0x2e, 0x2e, 0x2e, 0x20, 0x0a, 0x00
	.type		$str$1,@object
	.size		$str$1,($str$5 - $str$1)
$str$1:
        /*0048*/ 	.byte	0x48, 0x65, 0x6c, 0x6c, 0x6f, 0x20, 0x66, 0x72, 0x6f, 0x6d, 0x20, 0x47, 0x50, 0x55, 0x20, 0x32
        /*0058*/ 	.byte	0x20, 0x21, 0x2e, 0x2e, 0x2e, 0x20, 0x0a, 0x00
	.type		$str$5,@object
	.size		$str$5,($str$3 - $str$5)
$str$5:
        /*0060*/ 	.byte	0x48, 0x65, 0x6c, 0x6c, 0x6f, 0x20, 0x66, 0x72, 0x6f, 0x6d, 0x20, 0x47, 0x50, 0x55, 0x20, 0x36
        /*0070*/ 	.byte	0x20, 0x21, 0x2e, 0x2e, 0x2e, 0x20, 0x0a, 0x00
	.type		$str$3,@object
	.size		$str$3,(.L_3 - $str$3)
$str$3:
        /*0078*/ 	.byte	0x48, 0x65, 0x6c, 0x6c, 0x6f, 0x20, 0x66, 0x72, 0x6f, 0x6d, 0x20, 0x47, 0x50, 0x55, 0x20, 0x34
        /*0088*/ 	.byte	0x20, 0x21, 0x2e, 0x2e, 0x2e, 0x20, 0x0a, 0x00
.L_3:


//--------------------- .nv.shared.reserved.0     --------------------------
	.section	.nv.shared.reserved.0,"aw",@nobits
	.weak		__nv_reservedSMEM_offset_0_alias
	.size		__nv_reservedSMEM_offset_0_alias, 0, 64
	.other		__nv_reservedSMEM_offset_0_alias,@"STO_CUDA_RESERVED_SHARED STV_DEFAULT"
__nv_reservedSMEM_offset_0_alias:
	.zero		0
	.zero		64


//--------------------- .nv.constant0._Z6kernelv  --------------------------
	.section	.nv.constant0._Z6kernelv,"a",@progbits
	.sectionflags	@""
	.align	4
.nv.constant0._Z6kernelv:
	.zero		896


//--------------------- SYMBOLS --------------------------

	.type		.nv.reservedSmem.offset0,@object
	.size		.nv.reservedSmem.offset0,0x4
	.type		vprintf,@function
